//
// Generated by NVIDIA NVVM Compiler
//
// Compiler Build ID: CL-36424714
// Cuda compilation tools, release 13.0, V13.0.88
// Based on NVVM 20.0.0
//

.version 9.0
.target sm_100
.address_size 64

	// .globl	hadamard_batch

.visible .entry hadamard_batch(
	.param .u64 .ptr .align 1 hadamard_batch_param_0,
	.param .u64 .ptr .align 1 hadamard_batch_param_1,
	.param .u64 .ptr .align 1 hadamard_batch_param_2,
	.param .u64 hadamard_batch_param_3,
	.param .u64 hadamard_batch_param_4
)
{
	.reg .pred 	%p<11>;
	.reg .b32 	%r<5>;
	.reg .b64 	%rd<101>;

	ld.param.u64 	%rd26, [hadamard_batch_param_0];
	ld.param.u64 	%rd27, [hadamard_batch_param_1];
	ld.param.u64 	%rd28, [hadamard_batch_param_2];
	ld.param.u64 	%rd25, [hadamard_batch_param_3];
	ld.param.u64 	%rd29, [hadamard_batch_param_4];
	cvta.to.global.u64 	%rd1, %rd28;
	cvta.to.global.u64 	%rd2, %rd27;
	cvta.to.global.u64 	%rd3, %rd26;
	mov.u32 	%r1, %ctaid.x;
	mov.u32 	%r2, %ntid.x;
	mov.u32 	%r3, %tid.x;
	mad.lo.s32 	%r4, %r1, %r2, %r3;
	cvt.u64.u32 	%rd4, %r4;
	setp.le.u64 	%p1, %rd29, %rd4;
	@%p1 bra 	$L__BB0_13;
	mul.lo.s64 	%rd5, %rd25, %rd4;
	setp.eq.s64 	%p2, %rd25, 0;
	@%p2 bra 	$L__BB0_13;
	and.b64  	%rd6, %rd25, 7;
	setp.lt.u64 	%p3, %rd25, 8;
	mov.b64 	%rd99, 0;
	@%p3 bra 	$L__BB0_5;
	and.b64  	%rd99, %rd25, -8;
	shl.b64 	%rd31, %rd5, 3;
	add.s64 	%rd32, %rd31, 32;
	add.s64 	%rd96, %rd3, %rd32;
	add.s64 	%rd95, %rd2, %rd32;
	add.s64 	%rd94, %rd1, %rd32;
	mov.u64 	%rd97, %rd99;
$L__BB0_4:
	.pragma "nounroll";
	ld.global.u64 	%rd33, [%rd96+-32];
	ld.global.u64 	%rd34, [%rd95+-32];
	mul.lo.s64 	%rd35, %rd34, %rd33;
	st.global.u64 	[%rd94+-32], %rd35;
	ld.global.u64 	%rd36, [%rd96+-24];
	ld.global.u64 	%rd37, [%rd95+-24];
	mul.lo.s64 	%rd38, %rd37, %rd36;
	st.global.u64 	[%rd94+-24], %rd38;
	ld.global.u64 	%rd39, [%rd96+-16];
	ld.global.u64 	%rd40, [%rd95+-16];
	mul.lo.s64 	%rd41, %rd40, %rd39;
	st.global.u64 	[%rd94+-16], %rd41;
	ld.global.u64 	%rd42, [%rd96+-8];
	ld.global.u64 	%rd43, [%rd95+-8];
	mul.lo.s64 	%rd44, %rd43, %rd42;
	st.global.u64 	[%rd94+-8], %rd44;
	ld.global.u64 	%rd45, [%rd96];
	ld.global.u64 	%rd46, [%rd95];
	mul.lo.s64 	%rd47, %rd46, %rd45;
	st.global.u64 	[%rd94], %rd47;
	ld.global.u64 	%rd48, [%rd96+8];
	ld.global.u64 	%rd49, [%rd95+8];
	mul.lo.s64 	%rd50, %rd49, %rd48;
	st.global.u64 	[%rd94+8], %rd50;
	ld.global.u64 	%rd51, [%rd96+16];
	ld.global.u64 	%rd52, [%rd95+16];
	mul.lo.s64 	%rd53, %rd52, %rd51;
	st.global.u64 	[%rd94+16], %rd53;
	ld.global.u64 	%rd54, [%rd96+24];
	ld.global.u64 	%rd55, [%rd95+24];
	mul.lo.s64 	%rd56, %rd55, %rd54;
	st.global.u64 	[%rd94+24], %rd56;
	add.s64 	%rd97, %rd97, -8;
	add.s64 	%rd96, %rd96, 64;
	add.s64 	%rd95, %rd95, 64;
	add.s64 	%rd94, %rd94, 64;
	setp.ne.s64 	%p4, %rd97, 0;
	@%p4 bra 	$L__BB0_4;
$L__BB0_5:
	setp.eq.s64 	%p5, %rd6, 0;
	@%p5 bra 	$L__BB0_13;
	and.b64  	%rd20, %rd25, 3;
	setp.lt.u64 	%p6, %rd6, 4;
	@%p6 bra 	$L__BB0_8;
	add.s64 	%rd57, %rd99, %rd5;
	shl.b64 	%rd58, %rd57, 3;
	add.s64 	%rd59, %rd3, %rd58;
	ld.global.u64 	%rd60, [%rd59];
	add.s64 	%rd61, %rd2, %rd58;
	ld.global.u64 	%rd62, [%rd61];
	mul.lo.s64 	%rd63, %rd62, %rd60;
	add.s64 	%rd64, %rd1, %rd58;
	st.global.u64 	[%rd64], %rd63;
	ld.global.u64 	%rd65, [%rd59+8];
	ld.global.u64 	%rd66, [%rd61+8];
	mul.lo.s64 	%rd67, %rd66, %rd65;
	st.global.u64 	[%rd64+8], %rd67;
	ld.global.u64 	%rd68, [%rd59+16];
	ld.global.u64 	%rd69, [%rd61+16];
	mul.lo.s64 	%rd70, %rd69, %rd68;
	st.global.u64 	[%rd64+16], %rd70;
	ld.global.u64 	%rd71, [%rd59+24];
	ld.global.u64 	%rd72, [%rd61+24];
	mul.lo.s64 	%rd73, %rd72, %rd71;
	st.global.u64 	[%rd64+24], %rd73;
	add.s64 	%rd99, %rd99, 4;
$L__BB0_8:
	setp.eq.s64 	%p7, %rd20, 0;
	@%p7 bra 	$L__BB0_13;
	setp.eq.s64 	%p8, %rd20, 1;
	@%p8 bra 	$L__BB0_11;
	add.s64 	%rd74, %rd99, %rd5;
	shl.b64 	%rd75, %rd74, 3;
	add.s64 	%rd76, %rd3, %rd75;
	ld.global.u64 	%rd77, [%rd76];
	add.s64 	%rd78, %rd2, %rd75;
	ld.global.u64 	%rd79, [%rd78];
	mul.lo.s64 	%rd80, %rd79, %rd77;
	add.s64 	%rd81, %rd1, %rd75;
	st.global.u64 	[%rd81], %rd80;
	ld.global.u64 	%rd82, [%rd76+8];
	ld.global.u64 	%rd83, [%rd78+8];
	mul.lo.s64 	%rd84, %rd83, %rd82;
	st.global.u64 	[%rd81+8], %rd84;
	add.s64 	%rd99, %rd99, 2;
$L__BB0_11:
	and.b64  	%rd85, %rd25, 1;
	setp.eq.b64 	%p9, %rd85, 1;
	not.pred 	%p10, %p9;
	@%p10 bra 	$L__BB0_13;
	add.s64 	%rd86, %rd99, %rd5;
	shl.b64 	%rd87, %rd86, 3;
	add.s64 	%rd88, %rd3, %rd87;
	ld.global.u64 	%rd89, [%rd88];
	add.s64 	%rd90, %rd2, %rd87;
	ld.global.u64 	%rd91, [%rd90];
	mul.lo.s64 	%rd92, %rd91, %rd89;
	add.s64 	%rd93, %rd1, %rd87;
	st.global.u64 	[%rd93], %rd92;
$L__BB0_13:
	ret;

}


// ===== COMPILED SASS (sm_100) =====

	.target	sm_100

	.elftype	@"ET_EXEC"


//--------------------- .note.nv.tkinfo           --------------------------
	.section	.note.nv.tkinfo,"",@"SHT_NOTE"
	.sectionflags	@"SHF_NOTE_NV_TKINFO"
	.tkinfo
        /*0018*/ 	.word	0x00000002
        /*0030*/ 	.string	""
        /*0030*/ 	.string	"ptxas"
        /*0030*/ 	.string	"Cuda compilation tools, release 13.0, V13.0.88"
        /*0030*/ 	.string	"Build cuda_13.0.r13.0/compiler.36424714_0"
        /*0030*/ 	.string	"-arch sm_100 -m 64 "



//--------------------- .note.nv.cuinfo           --------------------------
	.section	.note.nv.cuinfo,"",@"SHT_NOTE"
	.sectionflags	@"SHF_NOTE_NV_CUINFO"
        /*0018*/ 	.short	0x0002
        /*001a*/ 	.short	0x0064
        /*001c*/ 	.short	0x0082
	.zero		2


//--------------------- .nv.info                  --------------------------
	.section	.nv.info,"",@"SHT_CUDA_INFO"
	.align	4


	//----- nvinfo : EIATTR_REGCOUNT
	.align		4
        /*0000*/ 	.byte	0x04, 0x2f
        /*0002*/ 	.short	(.L_1 - .L_0)
	.align		4
.L_0:
        /*0004*/ 	.word	index@(hadamard_batch)
        /*0008*/ 	.word	0x0000001e


	//----- nvinfo : EIATTR_FRAME_SIZE
	.align		4
.L_1:
        /*000c*/ 	.byte	0x04, 0x11
        /*000e*/ 	.short	(.L_3 - .L_2)
	.align		4
.L_2:
        /*0010*/ 	.word	index@(hadamard_batch)
        /*0014*/ 	.word	0x00000000


	//----- nvinfo : EIATTR_MIN_STACK_SIZE
	.align		4
.L_3:
        /*0018*/ 	.byte	0x04, 0x12
        /*001a*/ 	.short	(.L_5 - .L_4)
	.align		4
.L_4:
        /*001c*/ 	.word	index@(hadamard_batch)
        /*0020*/ 	.word	0x00000000
.L_5:


//--------------------- .nv.compat                --------------------------
	.section	.nv.compat,"",@"SHT_CUDA_COMPAT_INFO"
	.align	4
        /*0000*/ 	.byte	0x02, 0x09, 0x00, 0x00, 0x02, 0x02, 0x01, 0x00, 0x02, 0x05, 0x05, 0x00, 0x03, 0x07, 0x01, 0x01
        /*0010*/ 	.byte	0x02, 0x03, 0x00, 0x00, 0x02, 0x06, 0x01, 0x00, 0x04, 0x0b, 0x08, 0x00, 0x09, 0x00, 0x00, 0x00
        /*0020*/ 	.byte	0x00, 0x00, 0x00, 0x00


//--------------------- .nv.info.hadamard_batch   --------------------------
	.section	.nv.info.hadamard_batch,"",@"SHT_CUDA_INFO"
	.sectionflags	@""
	.align	4


	//----- nvinfo : EIATTR_CUDA_API_VERSION
	.align		4
        /*0000*/ 	.byte	0x04, 0x37
        /*0002*/ 	.short	(.L_7 - .L_6)
.L_6:
        /*0004*/ 	.word	0x00000082


	//----- nvinfo : EIATTR_KPARAM_INFO
	.align		4
.L_7:
        /*0008*/ 	.byte	0x04, 0x17
        /*000a*/ 	.short	(.L_9 - .L_8)
.L_8:
        /*000c*/ 	.word	0x00000000
        /*0010*/ 	.short	0x0004
        /*0012*/ 	.short	0x0020
        /*0014*/ 	.byte	0x00, 0xf0, 0x21, 0x00


	//----- nvinfo : EIATTR_KPARAM_INFO
	.align		4
.L_9:
        /*0018*/ 	.byte	0x04, 0x17
        /*001a*/ 	.short	(.L_11 - .L_10)
.L_10:
        /*001c*/ 	.word	0x00000000
        /*0020*/ 	.short	0x0003
        /*0022*/ 	.short	0x0018
        /*0024*/ 	.byte	0x00, 0xf0, 0x21, 0x00


	//----- nvinfo : EIATTR_KPARAM_INFO
	.align		4
.L_11:
        /*0028*/ 	.byte	0x04, 0x17
        /*002a*/ 	.short	(.L_13 - .L_12)
.L_12:
        /*002c*/ 	.word	0x00000000
        /*0030*/ 	.short	0x0002
        /*0032*/ 	.short	0x0010
        /*0034*/ 	.byte	0x00, 0xf5, 0x21, 0x00


	//----- nvinfo : EIATTR_KPARAM_INFO
	.align		4
.L_13:
        /*0038*/ 	.byte	0x04, 0x17
        /*003a*/ 	.short	(.L_15 - .L_14)
.L_14:
        /*003c*/ 	.word	0x00000000
        /*0040*/ 	.short	0x0001
        /*0042*/ 	.short	0x0008
        /*0044*/ 	.byte	0x00, 0xf5, 0x21, 0x00


	//----- nvinfo : EIATTR_KPARAM_INFO
	.align		4
.L_15:
        /*0048*/ 	.byte	0x04, 0x17
        /*004a*/ 	.short	(.L_17 - .L_16)
.L_16:
        /*004c*/ 	.word	0x00000000
        /*0050*/ 	.short	0x0000
        /*0052*/ 	.short	0x0000
        /*0054*/ 	.byte	0x00, 0xf5, 0x21, 0x00


	//----- nvinfo : EIATTR_SPARSE_MMA_MASK
	.align		4
.L_17:
        /*0058*/ 	.byte	0x03, 0x50
        /*005a*/ 	.short	0x0000


	//----- nvinfo : EIATTR_MAXREG_COUNT
	.align		4
        /*005c*/ 	.byte	0x03, 0x1b
        /*005e*/ 	.short	0x00ff


	//----- nvinfo : EIATTR_MERCURY_ISA_VERSION
	.align		4
        /*0060*/ 	.byte	0x03, 0x5f
        /*0062*/ 	.short	0x0101


	//----- nvinfo : EIATTR_VRC_CTA_INIT_COUNT
	.align		4
        /*0064*/ 	.byte	0x02, 0x4a
	.zero		1
	.zero		1


	//----- nvinfo : EIATTR_EXIT_INSTR_OFFSETS
	.align		4
        /*0068*/ 	.byte	0x04, 0x1c
        /*006a*/ 	.short	(.L_19 - .L_18)


	//   ....[0]....
.L_18:
        /*006c*/ 	.word	0x00000080


	//   ....[1]....
        /*0070*/ 	.word	0x000000c0


	//   ....[2]....
        /*0074*/ 	.word	0x00000720


	//   ....[3]....
        /*0078*/ 	.word	0x00000a30


	//   ....[4]....
        /*007c*/ 	.word	0x00000c60


	//   ....[5]....
        /*0080*/ 	.word	0x00000da0


	//----- nvinfo : EIATTR_CBANK_PARAM_SIZE
	.align		4
.L_19:
        /*0084*/ 	.byte	0x03, 0x19
        /*0086*/ 	.short	0x0028


	//----- nvinfo : EIATTR_PARAM_CBANK
	.align		4
        /*0088*/ 	.byte	0x04, 0x0a
        /*008a*/ 	.short	(.L_21 - .L_20)
	.align		4
.L_20:
        /*008c*/ 	.word	index@(.nv.constant0.hadamard_batch)
        /*0090*/ 	.short	0x0380
        /*0092*/ 	.short	0x0028


	//----- nvinfo : EIATTR_SW_WAR
	.align		4
.L_21:
        /*0094*/ 	.byte	0x04, 0x36
        /*0096*/ 	.short	(.L_23 - .L_22)
.L_22:
        /*0098*/ 	.word	0x00000008
.L_23:


//--------------------- .nv.callgraph             --------------------------
	.section	.nv.callgraph,"",@"SHT_CUDA_CALLGRAPH"
	.align	4
	.sectionentsize	8
	.align		4
        /*0000*/ 	.word	0x00000000
	.align		4
        /*0004*/ 	.word	0xffffffff
	.align		4
        /*0008*/ 	.word	0x00000000
	.align		4
        /*000c*/ 	.word	0xfffffffe
	.align		4
        /*0010*/ 	.word	0x00000000
	.align		4
        /*0014*/ 	.word	0xfffffffd
	.align		4
        /*0018*/ 	.word	0x00000000
	.align		4
        /*001c*/ 	.word	0xfffffffc


//--------------------- .text.hadamard_batch      --------------------------
	.section	.text.hadamard_batch,"ax",@progbits
	.align	128
        .global         hadamard_batch
        .type           hadamard_batch,@function
        .size           hadamard_batch,(.L_x_5 - hadamard_batch)
        .other          hadamard_batch,@"STO_CUDA_ENTRY STV_DEFAULT"
hadamard_batch:
.text.hadamard_batch:
[----:B------:R-:W-:Y:S01]  /*0000*/  LDC R1, c[0x0][0x37c] ;  /* 0x0000df00ff017b82 */ /* 0x000fe20000000800 */
[----:B------:R-:W0:Y:S07]  /*0010*/  S2R R0, SR_TID.X ;  /* 0x0000000000007919 */ /* 0x000e2e0000002100 */
[----:B------:R-:W0:Y:S01]  /*0020*/  S2UR UR4, SR_CTAID.X ;  /* 0x00000000000479c3 */ /* 0x000e220000002500 */
[----:B------:R-:W1:Y:S07]  /*0030*/  LDCU.64 UR6, c[0x0][0x3a0] ;  /* 0x00007400ff0677ac */ /* 0x000e6e0008000a00 */
[----:B------:R-:W0:Y:S02]  /*0040*/  LDC R7, c[0x0][0x360] ;  /* 0x0000d800ff077b82 */ /* 0x000e240000000800 */
[----:B0-----:R-:W-:-:S05]  /*0050*/  IMAD R7, R7, UR4, R0 ;  /* 0x0000000407077c24 */ /* 0x001fca000f8e0200 */
[----:B-1----:R-:W-:-:S04]  /*0060*/  ISETP.GE.U32.AND P0, PT, R7, UR6, PT ;  /* 0x0000000607007c0c */ /* 0x002fc8000bf06070 */
[----:B------:R-:W-:-:S13]  /*0070*/  ISETP.GE.U32.AND.EX P0, PT, RZ, UR7, PT, P0 ;  /* 0x00000007ff007c0c */ /* 0x000fda000bf06100 */
[----:B------:R-:W-:Y:S05]  /*0080*/  @P0 EXIT ;  /* 0x000000000000094d */ /* 0x000fea0003800000 */
[----:B------:R-:W0:Y:S02]  /*0090*/  LDC.64 R4, c[0x0][0x398] ;  /* 0x0000e600ff047b82 */ /* 0x000e240000000a00 */
[----:B0-----:R-:W-:-:S04]  /*00a0*/  ISETP.NE.U32.AND P0, PT, R4, RZ, PT ;  /* 0x000000ff0400720c */ /* 0x001fc80003f05070 */
[----:B------:R-:W-:-:S13]  /*00b0*/  ISETP.NE.AND.EX P0, PT, R5, RZ, PT, P0 ;  /* 0x000000ff0500720c */ /* 0x000fda0003f05300 */
[----:B------:R-:W-:Y:S05]  /*00c0*/  @!P0 EXIT ;  /* 0x000000000000894d */ /* 0x000fea0003800000 */
[C---:B------:R-:W-:Y:S01]  /*00d0*/  ISETP.GE.U32.AND P1, PT, R4.reuse, 0x8, PT ;  /* 0x000000080400780c */ /* 0x040fe20003f26070 */
[----:B------:R-:W-:Y:S01]  /*00e0*/  IMAD.WIDE.U32 R2, R7, R4, RZ ;  /* 0x0000000407027225 */ /* 0x000fe200078e00ff */
[----:B------:R-:W-:Y:S01]  /*00f0*/  LOP3.LUT R22, R4, 0x7, RZ, 0xc0, !PT ;  /* 0x0000000704167812 */ /* 0x000fe200078ec0ff */
[----:B------:R-:W0:Y:S01]  /*0100*/  LDCU.64 UR4, c[0x0][0x358] ;  /* 0x00006b00ff0477ac */ /* 0x000e220008000a00 */
[----:B------:R-:W-:Y:S01]  /*0110*/  ISETP.GE.U32.AND.EX P1, PT, R5, RZ, PT, P1 ;  /* 0x000000ff0500720c */ /* 0x000fe20003f26110 */
[----:B------:R-:W-:Y:S01]  /*0120*/  IMAD R5, R7, R5, R3 ;  /* 0x0000000507057224 */ /* 0x000fe200078e0203 */
[----:B------:R-:W-:Y:S01]  /*0130*/  ISETP.NE.U32.AND P0, PT, R22, RZ, PT ;  /* 0x000000ff1600720c */ /* 0x000fe20003f05070 */
[----:B------:R-:W-:Y:S02]  /*0140*/  IMAD.MOV.U32 R7, RZ, RZ, RZ ;  /* 0x000000ffff077224 */ /* 0x000fe400078e00ff */
[----:B------:R-:W-:Y:S01]  /*0150*/  IMAD.MOV.U32 R0, RZ, RZ, RZ ;  /* 0x000000ffff007224 */ /* 0x000fe200078e00ff */
[----:B------:R-:W-:-:S07]  /*0160*/  ISETP.NE.AND.EX P0, PT, RZ, RZ, PT, P0 ;  /* 0x000000ffff00720c */ /* 0x000fce0003f05300 */
[----:B------:R-:W-:Y:S06]  /*0170*/  @!P1 BRA `(.L_x_0) ;  /* 0x0000000400689947 */ /* 0x000fec0003800000 */
[----:B------:R-:W1:Y:S01]  /*0180*/  LDC R0, c[0x0][0x39c] ;  /* 0x0000e700ff007b82 */ /* 0x000e620000000800 */
[----:B------:R-:W2:Y:S01]  /*0190*/  LDCU.128 UR8, c[0x0][0x380] ;  /* 0x00007000ff0877ac */ /* 0x000ea20008000c00 */
[----:B------:R-:W-:Y:S02]  /*01a0*/  LEA R17, P1, R2, 0x20, 0x3 ;  /* 0x0000002002117811 */ /* 0x000fe400078218ff */
[----:B------:R-:W-:Y:S01]  /*01b0*/  LOP3.LUT R7, R4, 0xfffffff8, RZ, 0xc0, !PT ;  /* 0xfffffff804077812 */ /* 0x000fe200078ec0ff */
[----:B------:R-:W3:Y:S01]  /*01c0*/  LDCU.64 UR6, c[0x0][0x390] ;  /* 0x00007200ff0677ac */ /* 0x000ee20008000a00 */
[----:B------:R-:W-:Y:S02]  /*01d0*/  LEA.HI.X R24, R2, RZ, R5, 0x3, P1 ;  /* 0x000000ff02187211 */ /* 0x000fe400008f1c05 */
[----:B------:R-:W-:Y:S02]  /*01e0*/  MOV R16, R7 ;  /* 0x0000000700107202 */ /* 0x000fe40000000f00 */
[----:B--2---:R-:W-:-:S02]  /*01f0*/  IADD3 R8, P2, PT, R17, UR8, RZ ;  /* 0x0000000811087c10 */ /* 0x004fc4000ff5e0ff */
[C---:B------:R-:W-:Y:S02]  /*0200*/  IADD3 R10, P1, PT, R17.reuse, UR10, RZ ;  /* 0x0000000a110a7c10 */ /* 0x040fe4000ff3e0ff */
[----:B---3--:R-:W-:Y:S01]  /*0210*/  IADD3 R17, P3, PT, R17, UR6, RZ ;  /* 0x0000000611117c10 */ /* 0x008fe2000ff7e0ff */
[----:B-1----:R-:W-:Y:S01]  /*0220*/  IMAD.MOV.U32 R6, RZ, RZ, R0 ;  /* 0x000000ffff067224 */ /* 0x002fe200078e0000 */
[C---:B------:R-:W-:Y:S02]  /*0230*/  IADD3.X R9, PT, PT, R24.reuse, UR9, RZ, P2, !PT ;  /* 0x0000000918097c10 */ /* 0x040fe400097fe4ff */
[C---:B------:R-:W-:Y:S02]  /*0240*/  IADD3.X R11, PT, PT, R24.reuse, UR11, RZ, P1, !PT ;  /* 0x0000000b180b7c10 */ /* 0x040fe40008ffe4ff */
[----:B------:R-:W-:-:S07]  /*0250*/  IADD3.X R24, PT, PT, R24, UR7, RZ, P3, !PT ;  /* 0x0000000718187c10 */ /* 0x000fce0009ffe4ff */
.L_x_1:
[----:B01----:R-:W2:Y:S04]  /*0260*/  LDG.E.64 R12, desc[UR4][R8.64+-0x20] ;  /* 0xffffe004080c7981 */ /* 0x003ea8000c1e1b00 */
[----:B------:R-:W2:Y:S02]  /*0270*/  LDG.E.64 R18, desc[UR4][R10.64+-0x20] ;  /* 0xffffe0040a127981 */ /* 0x000ea4000c1e1b00 */
[-C--:B--2---:R-:W-:Y:S02]  /*0280*/  IMAD R19, R19, R12.reuse, RZ ;  /* 0x0000000c13137224 */ /* 0x084fe400078e02ff */
[----:B------:R-:W-:Y:S01]  /*0290*/  IMAD.WIDE.U32 R14, R18, R12, RZ ;  /* 0x0000000c120e7225 */ /* 0x000fe200078e00ff */
[----:B------:R-:W-:-:S03]  /*02a0*/  MOV R12, R17 ;  /* 0x00000011000c7202 */ /* 0x000fc60000000f00 */
[----:B------:R-:W-:Y:S02]  /*02b0*/  IMAD R19, R13, R18, R19 ;  /* 0x000000120d137224 */ /* 0x000fe400078e0213 */
[----:B------:R-:W-:Y:S02]  /*02c0*/  IMAD.MOV.U32 R13, RZ, RZ, R24 ;  /* 0x000000ffff0d7224 */ /* 0x000fe400078e0018 */
[----:B------:R-:W-:Y:S02]  /*02d0*/  IMAD.IADD R25, R15, 0x1, R19 ;  /* 0x000000010f197824 */ /* 0x000fe400078e0213 */
[----:B------:R-:W-:-:S05]  /*02e0*/  IMAD.MOV.U32 R24, RZ, RZ, R14 ;  /* 0x000000ffff187224 */ /* 0x000fca00078e000e */
[----:B------:R0:W-:Y:S04]  /*02f0*/  STG.E.64 desc[UR4][R12.64+-0x20], R24 ;  /* 0xffffe0180c007986 */ /* 0x0001e8000c101b04 */
[----:B------:R-:W2:Y:S04]  /*0300*/  LDG.E.64 R14, desc[UR4][R8.64+-0x18] ;  /* 0xffffe804080e7981 */ /* 0x000ea8000c1e1b00 */
[----:B------:R-:W2:Y:S02]  /*0310*/  LDG.E.64 R18, desc[UR4][R10.64+-0x18] ;  /* 0xffffe8040a127981 */ /* 0x000ea4000c1e1b00 */
[----:B--2---:R-:W-:-:S02]  /*0320*/  IMAD R17, R19, R14, RZ ;  /* 0x0000000e13117224 */ /* 0x004fc400078e02ff */
[----:B------:R-:W-:-:S04]  /*0330*/  IMAD.WIDE.U32 R20, R18, R14, RZ ;  /* 0x0000000e12147225 */ /* 0x000fc800078e00ff */
[----:B------:R-:W-:Y:S02]  /*0340*/  IMAD R17, R15, R18, R17 ;  /* 0x000000120f117224 */ /* 0x000fe400078e0211 */
[----:B------:R-:W-:-:S03]  /*0350*/  IMAD.MOV.U32 R26, RZ, RZ, R20 ;  /* 0x000000ffff1a7224 */ /* 0x000fc600078e0014 */
[----:B------:R-:W-:-:S05]  /*0360*/  IADD3 R27, PT, PT, R21, R17, RZ ;  /* 0x00000011151b7210 */ /* 0x000fca0007ffe0ff */
[----:B------:R1:W-:Y:S04]  /*0370*/  STG.E.64 desc[UR4][R12.64+-0x18], R26 ;  /* 0xffffe81a0c007986 */ /* 0x0003e8000c101b04 */
[----:B------:R-:W2:Y:S04]  /*0380*/  LDG.E.64 R14, desc[UR4][R8.64+-0x10] ;  /* 0xfffff004080e7981 */ /* 0x000ea8000c1e1b00 */
[----:B------:R-:W2:Y:S02]  /*0390*/  LDG.E.64 R18, desc[UR4][R10.64+-0x10] ;  /* 0xfffff0040a127981 */ /* 0x000ea4000c1e1b00 */
[----:B--2---:R-:W-:-:S02]  /*03a0*/  IMAD R17, R19, R14, RZ ;  /* 0x0000000e13117224 */ /* 0x004fc400078e02ff */
[----:B------:R-:W-:-:S04]  /*03b0*/  IMAD.WIDE.U32 R20, R18, R14, RZ ;  /* 0x0000000e12147225 */ /* 0x000fc800078e00ff */
[----:B------:R-:W-:Y:S01]  /*03c0*/  IMAD R17, R15, R18, R17 ;  /* 0x000000120f117224 */ /* 0x000fe200078e0211 */
[----:B0-----:R-:W-:-:S03]  /*03d0*/  MOV R24, R20 ;  /* 0x0000001400187202 */ /* 0x001fc60000000f00 */
[----:B------:R-:W-:-:S05]  /*03e0*/  IMAD.IADD R25, R21, 0x1, R17 ;  /* 0x0000000115197824 */ /* 0x000fca00078e0211 */
[----:B------:R0:W-:Y:S04]  /*03f0*/  STG.E.64 desc[UR4][R12.64+-0x10], R24 ;  /* 0xfffff0180c007986 */ /* 0x0001e8000c101b04 */
[----:B------:R-:W2:Y:S04]  /*0400*/  LDG.E.64 R14, desc[UR4][R8.64+-0x8] ;  /* 0xfffff804080e7981 */ /* 0x000ea8000c1e1b00 */
[----:B------:R-:W2:Y:S02]  /*0410*/  LDG.E.64 R18, desc[UR4][R10.64+-0x8] ;  /* 0xfffff8040a127981 */ /* 0x000ea4000c1e1b00 */
[----:B--2---:R-:W-:-:S02]  /*0420*/  IMAD R17, R19, R14, RZ ;  /* 0x0000000e13117224 */ /* 0x004fc400078e02ff */
[----:B------:R-:W-:-:S04]  /*0430*/  IMAD.WIDE.U32 R20, R18, R14, RZ ;  /* 0x0000000e12147225 */ /* 0x000fc800078e00ff */
[----:B------:R-:W-:Y:S02]  /*0440*/  IMAD R17, R15, R18, R17 ;  /* 0x000000120f117224 */ /* 0x000fe400078e0211 */
[----:B-1----:R-:W-:Y:S02]  /*0450*/  IMAD.MOV.U32 R26, RZ, RZ, R20 ;  /* 0x000000ffff1a7224 */ /* 0x002fe400078e0014 */
[----:B------:R-:W-:-:S05]  /*0460*/  IMAD.IADD R27, R21, 0x1, R17 ;  /* 0x00000001151b7824 */ /* 0x000fca00078e0211 */
[----:B------:R1:W-:Y:S04]  /*0470*/  STG.E.64 desc[UR4][R12.64+-0x8], R26 ;  /* 0xfffff81a0c007986 */ /* 0x0003e8000c101b04 */
[----:B------:R-:W2:Y:S04]  /*0480*/  LDG.E.64 R14, desc[UR4][R8.64] ;  /* 0x00000004080e7981 */ /* 0x000ea8000c1e1b00 */
[----:B------:R-:W2:Y:S02]  /*0490*/  LDG.E.64 R18, desc[UR4][R10.64] ;  /* 0x000000040a127981 */ /* 0x000ea4000c1e1b00 */
[----:B--2---:R-:W-:-:S02]  /*04a0*/  IMAD R17, R19, R14, RZ ;  /* 0x0000000e13117224 */ /* 0x004fc400078e02ff */
[----:B------:R-:W-:-:S04]  /*04b0*/  IMAD.WIDE.U32 R20, R18, R14, RZ ;  /* 0x0000000e12147225 */ /* 0x000fc800078e00ff */
[----:B------:R-:W-:Y:S02]  /*04c0*/  IMAD R17, R15, R18, R17 ;  /* 0x000000120f117224 */ /* 0x000fe400078e0211 */
[----:B0-----:R-:W-:-:S03]  /*04d0*/  IMAD.MOV.U32 R24, RZ, RZ, R20 ;  /* 0x000000ffff187224 */ /* 0x001fc600078e0014 */
[----:B------:R-:W-:-:S05]  /*04e0*/  IADD3 R25, PT, PT, R21, R17, RZ ;  /* 0x0000001115197210 */ /* 0x000fca0007ffe0ff */
[----:B------:R0:W-:Y:S04]  /*04f0*/  STG.E.64 desc[UR4][R12.64], R24 ;  /* 0x000000180c007986 */ /* 0x0001e8000c101b04 */
[----:B------:R-:W2:Y:S04]  /*0500*/  LDG.E.64 R14, desc[UR4][R8.64+0x8] ;  /* 0x00000804080e7981 */ /* 0x000ea8000c1e1b00 */
[----:B------:R-:W2:Y:S02]  /*0510*/  LDG.E.64 R18, desc[UR4][R10.64+0x8] ;  /* 0x000008040a127981 */ /* 0x000ea4000c1e1b00 */
[----:B--2---:R-:W-:-:S02]  /*0520*/  IMAD R17, R19, R14, RZ ;  /* 0x0000000e13117224 */ /* 0x004fc400078e02ff */
[----:B------:R-:W-:-:S04]  /*0530*/  IMAD.WIDE.U32 R20, R18, R14, RZ ;  /* 0x0000000e12147225 */ /* 0x000fc800078e00ff */
[----:B------:R-:W-:Y:S01]  /*0540*/  IMAD R17, R15, R18, R17 ;  /* 0x000000120f117224 */ /* 0x000fe200078e0211 */
[----:B-1----:R-:W-:-:S03]  /*0550*/  MOV R26, R20 ;  /* 0x00000014001a7202 */ /* 0x002fc60000000f00 */
[----:B------:R-:W-:-:S05]  /*0560*/  IMAD.IADD R27, R21, 0x1, R17 ;  /* 0x00000001151b7824 */ /* 0x000fca00078e0211 */
[----:B------:R-:W-:Y:S04]  /*0570*/  STG.E.64 desc[UR4][R12.64+0x8], R26 ;  /* 0x0000081a0c007986 */ /* 0x000fe8000c101b04 */
[----:B------:R-:W2:Y:S04]  /*0580*/  LDG.E.64 R14, desc[UR4][R8.64+0x10] ;  /* 0x00001004080e7981 */ /* 0x000ea8000c1e1b00 */
[----:B------:R-:W2:Y:S02]  /*0590*/  LDG.E.64 R18, desc[UR4][R10.64+0x10] ;  /* 0x000010040a127981 */ /* 0x000ea4000c1e1b00 */
[----:B--2---:R-:W-:-:S02]  /*05a0*/  IMAD R17, R19, R14, RZ ;  /* 0x0000000e13117224 */ /* 0x004fc400078e02ff */
[----:B------:R-:W-:-:S04]  /*05b0*/  IMAD.WIDE.U32 R20, R18, R14, RZ ;  /* 0x0000000e12147225 */ /* 0x000fc800078e00ff */
[----:B------:R-:W-:Y:S02]  /*05c0*/  IMAD R17, R15, R18, R17 ;  /* 0x000000120f117224 */ /* 0x000fe400078e0211 */
[----:B0-----:R-:W-:Y:S02]  /*05d0*/  IMAD.MOV.U32 R24, RZ, RZ, R20 ;  /* 0x000000ffff187224 */ /* 0x001fe400078e0014 */
[----:B------:R-:W-:-:S05]  /*05e0*/  IMAD.IADD R25, R21, 0x1, R17 ;  /* 0x0000000115197824 */ /* 0x000fca00078e0211 */
[----:B------:R0:W-:Y:S04]  /*05f0*/  STG.E.64 desc[UR4][R12.64+0x10], R24 ;  /* 0x000010180c007986 */ /* 0x0001e8000c101b04 */
[----:B------:R1:W2:Y:S04]  /*0600*/  LDG.E.64 R14, desc[UR4][R8.64+0x18] ;  /* 0x00001804080e7981 */ /* 0x0002a8000c1e1b00 */
[----:B------:R3:W2:Y:S01]  /*0610*/  LDG.E.64 R18, desc[UR4][R10.64+0x18] ;  /* 0x000018040a127981 */ /* 0x0006a2000c1e1b00 */
[----:B------:R-:W-:-:S04]  /*0620*/  IADD3 R16, P1, PT, R16, -0x8, RZ ;  /* 0xfffffff810107810 */ /* 0x000fc80007f3e0ff */
[----:B------:R-:W-:Y:S02]  /*0630*/  IADD3.X R6, PT, PT, R6, -0x1, RZ, P1, !PT ;  /* 0xffffffff06067810 */ /* 0x000fe40000ffe4ff */
[----:B------:R-:W-:Y:S02]  /*0640*/  ISETP.NE.U32.AND P1, PT, R16, RZ, PT ;  /* 0x000000ff1000720c */ /* 0x000fe40003f25070 */
[----:B-1----:R-:W-:Y:S02]  /*0650*/  IADD3 R8, P2, PT, R8, 0x40, RZ ;  /* 0x0000004008087810 */ /* 0x002fe40007f5e0ff */
[----:B------:R-:W-:Y:S02]  /*0660*/  ISETP.NE.AND.EX P1, PT, R6, RZ, PT, P1 ;  /* 0x000000ff0600720c */ /* 0x000fe40003f25310 */
[----:B---3--:R-:W-:Y:S01]  /*0670*/  IADD3 R10, P3, PT, R10, 0x40, RZ ;  /* 0x000000400a0a7810 */ /* 0x008fe20007f7e0ff */
[----:B------:R-:W-:-:S04]  /*0680*/  IMAD.X R9, RZ, RZ, R9, P2 ;  /* 0x000000ffff097224 */ /* 0x000fc800010e0609 */
[----:B------:R-:W-:Y:S02]  /*0690*/  IMAD.X R11, RZ, RZ, R11, P3 ;  /* 0x000000ffff0b7224 */ /* 0x000fe400018e060b */
[-C--:B--2---:R-:W-:Y:S02]  /*06a0*/  IMAD R17, R19, R14.reuse, RZ ;  /* 0x0000000e13117224 */ /* 0x084fe400078e02ff */
[----:B------:R-:W-:-:S04]  /*06b0*/  IMAD.WIDE.U32 R20, R18, R14, RZ ;  /* 0x0000000e12147225 */ /* 0x000fc800078e00ff */
[----:B------:R-:W-:-:S05]  /*06c0*/  IMAD R17, R15, R18, R17 ;  /* 0x000000120f117224 */ /* 0x000fca00078e0211 */
[----:B------:R-:W-:Y:S02]  /*06d0*/  IADD3 R21, PT, PT, R21, R17, RZ ;  /* 0x0000001115157210 */ /* 0x000fe40007ffe0ff */
[----:B------:R-:W-:-:S03]  /*06e0*/  IADD3 R17, P4, PT, R12, 0x40, RZ ;  /* 0x000000400c117810 */ /* 0x000fc60007f9e0ff */
[----:B------:R1:W-:Y:S01]  /*06f0*/  STG.E.64 desc[UR4][R12.64+0x18], R20 ;  /* 0x000018140c007986 */ /* 0x0003e2000c101b04 */
[----:B0-----:R-:W-:Y:S01]  /*0700*/  IADD3.X R24, PT, PT, RZ, R13, RZ, P4, !PT ;  /* 0x0000000dff187210 */ /* 0x001fe200027fe4ff */
[----:B------:R-:W-:Y:S08]  /*0710*/  @P1 BRA `(.L_x_1) ;  /* 0xfffffff800d01947 */ /* 0x000ff0000383ffff */
.L_x_0:
[----:B0-----:R-:W-:Y:S05]  /*0720*/  @!P0 EXIT ;  /* 0x000000000000894d */ /* 0x001fea0003800000 */
[----:B------:R-:W-:Y:S02]  /*0730*/  ISETP.GE.U32.AND P1, PT, R22, 0x4, PT ;  /* 0x000000041600780c */ /* 0x000fe40003f26070 */
[----:B------:R-:W-:Y:S02]  /*0740*/  LOP3.LUT R6, R4, 0x3, RZ, 0xc0, !PT ;  /* 0x0000000304067812 */ /* 0x000fe400078ec0ff */
[----:B------:R-:W-:Y:S02]  /*0750*/  ISETP.GE.U32.AND.EX P1, PT, RZ, RZ, PT, P1 ;  /* 0x000000ffff00720c */ /* 0x000fe40003f26110 */
[----:B------:R-:W-:-:S04]  /*0760*/  ISETP.NE.U32.AND P0, PT, R6, RZ, PT ;  /* 0x000000ff0600720c */ /* 0x000fc80003f05070 */
[----:B------:R-:W-:-:S07]  /*0770*/  ISETP.NE.AND.EX P0, PT, RZ, RZ, PT, P0 ;  /* 0x000000ffff00720c */ /* 0x000fce0003f05300 */
[----:B------:R-:W-:Y:S06]  /*0780*/  @!P1 BRA `(.L_x_2) ;  /* 0x0000000000a89947 */ /* 0x000fec0003800000 */
[----:B------:R-:W1:Y:S01]  /*0790*/  LDCU.128 UR8, c[0x0][0x380] ;  /* 0x00007000ff0877ac */ /* 0x000e620008000c00 */
[----:B------:R-:W-:Y:S01]  /*07a0*/  IADD3 R9, P1, PT, R7, R2, RZ ;  /* 0x0000000207097210 */ /* 0x000fe20007f3e0ff */
[----:B------:R-:W0:Y:S04]  /*07b0*/  LDCU.64 UR6, c[0x0][0x390] ;  /* 0x00007200ff0677ac */ /* 0x000e280008000a00 */
[----:B------:R-:W-:Y:S02]  /*07c0*/  IMAD.X R10, R0, 0x1, R5, P1 ;  /* 0x00000001000a7824 */ /* 0x000fe400008e0605 */
[----:B------:R-:W-:-:S03]  /*07d0*/  IMAD.SHL.U32 R8, R9, 0x8, RZ ;  /* 0x0000000809087824 */ /* 0x000fc600078e00ff */
[----:B------:R-:W-:Y:S02]  /*07e0*/  SHF.L.U64.HI R9, R9, 0x3, R10 ;  /* 0x0000000309097819 */ /* 0x000fe4000001020a */
[C---:B-1----:R-:W-:Y:S02]  /*07f0*/  IADD3 R12, P1, PT, R8.reuse, UR8, RZ ;  /* 0x00000008080c7c10 */ /* 0x042fe4000ff3e0ff */
[----:B------:R-:W-:Y:S02]  /*0800*/  IADD3 R10, P2, PT, R8, UR10, RZ ;  /* 0x0000000a080a7c10 */ /* 0x000fe4000ff5e0ff */
[C---:B------:R-:W-:Y:S02]  /*0810*/  IADD3.X R13, PT, PT, R9.reuse, UR9, RZ, P1, !PT ;  /* 0x00000009090d7c10 */ /* 0x040fe40008ffe4ff */
[----:B------:R-:W-:-:S03]  /*0820*/  IADD3.X R11, PT, PT, R9, UR11, RZ, P2, !PT ;  /* 0x0000000b090b7c10 */ /* 0x000fc600097fe4ff */
[----:B------:R-:W2:Y:S04]  /*0830*/  LDG.E.64 R16, desc[UR4][R12.64] ;  /* 0x000000040c107981 */ /* 0x000ea8000c1e1b00 */
[----:B------:R-:W2:Y:S01]  /*0840*/  LDG.E.64 R14, desc[UR4][R10.64] ;  /* 0x000000040a0e7981 */ /* 0x000ea2000c1e1b00 */
[----:B0-----:R-:W-:-:S04]  /*0850*/  IADD3 R8, P1, PT, R8, UR6, RZ ;  /* 0x0000000608087c10 */ /* 0x001fc8000ff3e0ff */
[----:B------:R-:W-:Y:S01]  /*0860*/  IADD3.X R9, PT, PT, R9, UR7, RZ, P1, !PT ;  /* 0x0000000709097c10 */ /* 0x000fe20008ffe4ff */
[-C--:B--2---:R-:W-:Y:S02]  /*0870*/  IMAD R15, R15, R16.reuse, RZ ;  /* 0x000000100f0f7224 */ /* 0x084fe400078e02ff */
[----:B------:R-:W-:-:S04]  /*0880*/  IMAD.WIDE.U32 R18, R14, R16, RZ ;  /* 0x000000100e127225 */ /* 0x000fc800078e00ff */
[----:B------:R-:W-:-:S05]  /*0890*/  IMAD R15, R17, R14, R15 ;  /* 0x0000000e110f7224 */ /* 0x000fca00078e020f */
[----:B------:R-:W-:-:S05]  /*08a0*/  IADD3 R19, PT, PT, R19, R15, RZ ;  /* 0x0000000f13137210 */ /* 0x000fca0007ffe0ff */
[----:B------:R0:W-:Y:S04]  /*08b0*/  STG.E.64 desc[UR4][R8.64], R18 ;  /* 0x0000001208007986 */ /* 0x0001e8000c101b04 */
[----:B------:R-:W2:Y:S04]  /*08c0*/  LDG.E.64 R14, desc[UR4][R12.64+0x8] ;  /* 0x000008040c0e7981 */ /* 0x000ea8000c1e1b00 */
[----:B------:R-:W2:Y:S02]  /*08d0*/  LDG.E.64 R16, desc[UR4][R10.64+0x8] ;  /* 0x000008040a107981 */ /* 0x000ea4000c1e1b00 */
[----:B--2---:R-:W-:-:S02]  /*08e0*/  IMAD R17, R17, R14, RZ ;  /* 0x0000000e11117224 */ /* 0x004fc400078e02ff */
[----:B------:R-:W-:-:S04]  /*08f0*/  IMAD.WIDE.U32 R20, R16, R14, RZ ;  /* 0x0000000e10147225 */ /* 0x000fc800078e00ff */
[----:B------:R-:W-:-:S04]  /*0900*/  IMAD R17, R15, R16, R17 ;  /* 0x000000100f117224 */ /* 0x000fc800078e0211 */
[----:B------:R-:W-:-:S05]  /*0910*/  IMAD.IADD R21, R21, 0x1, R17 ;  /* 0x0000000115157824 */ /* 0x000fca00078e0211 */
[----:B------:R1:W-:Y:S04]  /*0920*/  STG.E.64 desc[UR4][R8.64+0x8], R20 ;  /* 0x0000081408007986 */ /* 0x0003e8000c101b04 */
[----:B------:R-:W2:Y:S04]  /*0930*/  LDG.E.64 R14, desc[UR4][R12.64+0x10] ;  /* 0x000010040c0e7981 */ /* 0x000ea8000c1e1b00 */
[----:B------:R-:W2:Y:S02]  /*0940*/  LDG.E.64 R16, desc[UR4][R10.64+0x10] ;  /* 0x000010040a107981 */ /* 0x000ea4000c1e1b00 */
[----:B--2---:R-:W-:-:S02]  /*0950*/  IMAD R17, R17, R14, RZ ;  /* 0x0000000e11117224 */ /* 0x004fc400078e02ff */
[----:B0-----:R-:W-:-:S04]  /*0960*/  IMAD.WIDE.U32 R18, R16, R14, RZ ;  /* 0x0000000e10127225 */ /* 0x001fc800078e00ff */
[----:B------:R-:W-:-:S04]  /*0970*/  IMAD R17, R15, R16, R17 ;  /* 0x000000100f117224 */ /* 0x000fc800078e0211 */
[----:B------:R-:W-:-:S05]  /*0980*/  IMAD.IADD R19, R19, 0x1, R17 ;  /* 0x0000000113137824 */ /* 0x000fca00078e0211 */
[----:B------:R0:W-:Y:S04]  /*0990*/  STG.E.64 desc[UR4][R8.64+0x10], R18 ;  /* 0x0000101208007986 */ /* 0x0001e8000c101b04 */
[----:B------:R-:W2:Y:S04]  /*09a0*/  LDG.E.64 R14, desc[UR4][R12.64+0x18] ;  /* 0x000018040c0e7981 */ /* 0x000ea8000c1e1b00 */
[----:B------:R-:W2:Y:S01]  /*09b0*/  LDG.E.64 R16, desc[UR4][R10.64+0x18] ;  /* 0x000018040a107981 */ /* 0x000ea2000c1e1b00 */
[----:B------:R-:W-:-:S05]  /*09c0*/  IADD3 R7, P1, PT, R7, 0x4, RZ ;  /* 0x0000000407077810 */ /* 0x000fca0007f3e0ff */
[----:B------:R-:W-:Y:S02]  /*09d0*/  IMAD.X R0, RZ, RZ, R0, P1 ;  /* 0x000000ffff007224 */ /* 0x000fe400008e0600 */
[-C--:B--2---:R-:W-:Y:S02]  /*09e0*/  IMAD R17, R17, R14.reuse, RZ ;  /* 0x0000000e11117224 */ /* 0x084fe400078e02ff */
[----:B-1----:R-:W-:-:S04]  /*09f0*/  IMAD.WIDE.U32 R20, R16, R14, RZ ;  /* 0x0000000e10147225 */ /* 0x002fc800078e00ff */
[----:B------:R-:W-:-:S05]  /*0a00*/  IMAD R17, R15, R16, R17 ;  /* 0x000000100f117224 */ /* 0x000fca00078e0211 */
[----:B------:R-:W-:-:S05]  /*0a10*/  IADD3 R21, PT, PT, R21, R17, RZ ;  /* 0x0000001115157210 */ /* 0x000fca0007ffe0ff */
[----:B------:R0:W-:Y:S02]  /*0a20*/  STG.E.64 desc[UR4][R8.64+0x18], R20 ;  /* 0x0000181408007986 */ /* 0x0001e4000c101b04 */
.L_x_2:
[----:B------:R-:W-:Y:S05]  /*0a30*/  @!P0 EXIT ;  /* 0x000000000000894d */ /* 0x000fea0003800000 */
[----:B------:R-:W-:Y:S02]  /*0a40*/  ISETP.NE.U32.AND P1, PT, R6, 0x1, PT ;  /* 0x000000010600780c */ /* 0x000fe40003f25070 */
[----:B------:R-:W-:Y:S02]  /*0a50*/  LOP3.LUT R4, R4, 0x1, RZ, 0xc0, !PT ;  /* 0x0000000104047812 */ /* 0x000fe400078ec0ff */
[----:B------:R-:W-:Y:S02]  /*0a60*/  ISETP.NE.AND.EX P1, PT, RZ, RZ, PT, P1 ;  /* 0x000000ffff00720c */ /* 0x000fe40003f25310 */
[----:B------:R-:W-:-:S04]  /*0a70*/  ISETP.NE.U32.AND P0, PT, R4, 0x1, PT ;  /* 0x000000010400780c */ /* 0x000fc80003f05070 */
[----:B------:R-:W-:-:S07]  /*0a80*/  ISETP.NE.U32.AND.EX P0, PT, RZ, RZ, PT, P0 ;  /* 0x000000ffff00720c */ /* 0x000fce0003f05100 */
[----:B------:R-:W-:Y:S06]  /*0a90*/  @!P1 BRA `(.L_x_3) ;  /* 0x0000000000709947 */ /* 0x000fec0003800000 */
[----:B------:R-:W1:Y:S01]  /*0aa0*/  LDCU.128 UR8, c[0x0][0x380] ;  /* 0x00007000ff0877ac */ /* 0x000e620008000c00 */
[----:B------:R-:W-:Y:S01]  /*0ab0*/  IADD3 R4, P1, PT, R7, R2, RZ ;  /* 0x0000000207047210 */ /* 0x000fe20007f3e0ff */
[----:B------:R-:W2:Y:S03]  /*0ac0*/  LDCU.64 UR6, c[0x0][0x390] ;  /* 0x00007200ff0677ac */ /* 0x000ea60008000a00 */
[----:B0-----:R-:W-:Y:S01]  /*0ad0*/  SHF.L.U32 R8, R4, 0x3, RZ ;  /* 0x0000000304087819 */ /* 0x001fe200000006ff */
[----:B------:R-:W-:-:S05]  /*0ae0*/  IMAD.X R9, R0, 0x1, R5, P1 ;  /* 0x0000000100097824 */ /* 0x000fca00008e0605 */
[----:B------:R-:W-:Y:S02]  /*0af0*/  SHF.L.U64.HI R4, R4, 0x3, R9 ;  /* 0x0000000304047819 */ /* 0x000fe40000010209 */
[C---:B-1----:R-:W-:Y:S02]  /*0b00*/  IADD3 R12, P1, PT, R8.reuse, UR8, RZ ;  /* 0x00000008080c7c10 */ /* 0x042fe4000ff3e0ff */
[----:B------:R-:W-:Y:S02]  /*0b10*/  IADD3 R10, P2, PT, R8, UR10, RZ ;  /* 0x0000000a080a7c10 */ /* 0x000fe4000ff5e0ff */
[C---:B------:R-:W-:Y:S02]  /*0b20*/  IADD3.X R13, PT, PT, R4.reuse, UR9, RZ, P1, !PT ;  /* 0x00000009040d7c10 */ /* 0x040fe40008ffe4ff */
[----:B------:R-:W-:-:S03]  /*0b30*/  IADD3.X R11, PT, PT, R4, UR11, RZ, P2, !PT ;  /* 0x0000000b040b7c10 */ /* 0x000fc600097fe4ff */
[----:B------:R-:W3:Y:S04]  /*0b40*/  LDG.E.64 R14, desc[UR4][R12.64] ;  /* 0x000000040c0e7981 */ /* 0x000ee8000c1e1b00 */
[----:B------:R-:W3:Y:S01]  /*0b50*/  LDG.E.64 R16, desc[UR4][R10.64] ;  /* 0x000000040a107981 */ /* 0x000ee2000c1e1b00 */
[----:B--2---:R-:W-:Y:S01]  /*0b60*/  IADD3 R8, P1, PT, R8, UR6, RZ ;  /* 0x0000000608087c10 */ /* 0x004fe2000ff3e0ff */
[-C--:B---3--:R-:W-:Y:S02]  /*0b70*/  IMAD R9, R17, R14.reuse, RZ ;  /* 0x0000000e11097224 */ /* 0x088fe400078e02ff */
[----:B------:R-:W-:-:S04]  /*0b80*/  IMAD.WIDE.U32 R18, R16, R14, RZ ;  /* 0x0000000e10127225 */ /* 0x000fc800078e00ff */
[----:B------:R-:W-:Y:S01]  /*0b90*/  IMAD R15, R15, R16, R9 ;  /* 0x000000100f0f7224 */ /* 0x000fe200078e0209 */
[----:B------:R-:W-:-:S03]  /*0ba0*/  IADD3.X R9, PT, PT, R4, UR7, RZ, P1, !PT ;  /* 0x0000000704097c10 */ /* 0x000fc60008ffe4ff */
[----:B------:R-:W-:-:S05]  /*0bb0*/  IMAD.IADD R19, R19, 0x1, R15 ;  /* 0x0000000113137824 */ /* 0x000fca00078e020f */
[----:B------:R2:W-:Y:S04]  /*0bc0*/  STG.E.64 desc[UR4][R8.64], R18 ;  /* 0x0000001208007986 */ /* 0x0005e8000c101b04 */
[----:B------:R-:W3:Y:S04]  /*0bd0*/  LDG.E.64 R12, desc[UR4][R12.64+0x8] ;  /* 0x000008040c0c7981 */ /* 0x000ee8000c1e1b00 */
[----:B------:R-:W3:Y:S01]  /*0be0*/  LDG.E.64 R10, desc[UR4][R10.64+0x8] ;  /* 0x000008040a0a7981 */ /* 0x000ee2000c1e1b00 */
[----:B------:R-:W-:-:S05]  /*0bf0*/  IADD3 R7, P1, PT, R7, 0x2, RZ ;  /* 0x0000000207077810 */ /* 0x000fca0007f3e0ff */
[----:B------:R-:W-:Y:S02]  /*0c00*/  IMAD.X R0, RZ, RZ, R0, P1 ;  /* 0x000000ffff007224 */ /* 0x000fe400008e0600 */
[-C--:B---3--:R-:W-:Y:S02]  /*0c10*/  IMAD R17, R11, R12.reuse, RZ ;  /* 0x0000000c0b117224 */ /* 0x088fe400078e02ff */
[----:B------:R-:W-:-:S04]  /*0c20*/  IMAD.WIDE.U32 R14, R10, R12, RZ ;  /* 0x0000000c0a0e7225 */ /* 0x000fc800078e00ff */
[----:B------:R-:W-:-:S05]  /*0c30*/  IMAD R17, R13, R10, R17 ;  /* 0x0000000a0d117224 */ /* 0x000fca00078e0211 */
[----:B------:R-:W-:-:S05]  /*0c40*/  IADD3 R15, PT, PT, R15, R17, RZ ;  /* 0x000000110f0f7210 */ /* 0x000fca0007ffe0ff */
[----:B------:R2:W-:Y:S02]  /*0c50*/  STG.E.64 desc[UR4][R8.64+0x8], R14 ;  /* 0x0000080e08007986 */ /* 0x0005e4000c101b04 */
.L_x_3:
[----:B------:R-:W-:Y:S05]  /*0c60*/  @P0 EXIT ;  /* 0x000000000000094d */ /* 0x000fea0003800000 */
[----:B------:R-:W3:Y:S01]  /*0c70*/  LDCU.128 UR8, c[0x0][0x380] ;  /* 0x00007000ff0877ac */ /* 0x000ee20008000c00 */
[----:B------:R-:W-:Y:S01]  /*0c80*/  IADD3 R2, P0, PT, R7, R2, RZ ;  /* 0x0000000207027210 */ /* 0x000fe20007f1e0ff */
[----:B------:R-:W4:Y:S03]  /*0c90*/  LDCU.64 UR6, c[0x0][0x390] ;  /* 0x00007200ff0677ac */ /* 0x000f260008000a00 */
[----:B------:R-:W-:Y:S01]  /*0ca0*/  IADD3.X R5, PT, PT, R0, R5, RZ, P0, !PT ;  /* 0x0000000500057210 */ /* 0x000fe200007fe4ff */
[----:B0-2---:R-:W-:-:S03]  /*0cb0*/  IMAD.SHL.U32 R8, R2, 0x8, RZ ;  /* 0x0000000802087824 */ /* 0x005fc600078e00ff */
[----:B------:R-:W-:Y:S02]  /*0cc0*/  SHF.L.U64.HI R0, R2, 0x3, R5 ;  /* 0x0000000302007819 */ /* 0x000fe40000010205 */
[C---:B---3--:R-:W-:Y:S02]  /*0cd0*/  IADD3 R2, P0, PT, R8.reuse, UR8, RZ ;  /* 0x0000000808027c10 */ /* 0x048fe4000ff1e0ff */
[----:B------:R-:W-:Y:S02]  /*0ce0*/  IADD3 R4, P1, PT, R8, UR10, RZ ;  /* 0x0000000a08047c10 */ /* 0x000fe4000ff3e0ff */
[C---:B------:R-:W-:Y:S02]  /*0cf0*/  IADD3.X R3, PT, PT, R0.reuse, UR9, RZ, P0, !PT ;  /* 0x0000000900037c10 */ /* 0x040fe400087fe4ff */
[----:B------:R-:W-:-:S04]  /*0d00*/  IADD3.X R5, PT, PT, R0, UR11, RZ, P1, !PT ;  /* 0x0000000b00057c10 */ /* 0x000fc80008ffe4ff */
[----:B------:R-:W2:Y:S04]  /*0d10*/  LDG.E.64 R2, desc[UR4][R2.64] ;  /* 0x0000000402027981 */ /* 0x000ea8000c1e1b00 */
[----:B------:R-:W2:Y:S01]  /*0d20*/  LDG.E.64 R4, desc[UR4][R4.64] ;  /* 0x0000000404047981 */ /* 0x000ea2000c1e1b00 */
[----:B----4-:R-:W-:Y:S01]  /*0d30*/  IADD3 R8, P0, PT, R8, UR6, RZ ;  /* 0x0000000608087c10 */ /* 0x010fe2000ff1e0ff */
[-C--:B--2---:R-:W-:Y:S02]  /*0d40*/  IMAD R9, R5, R2.reuse, RZ ;  /* 0x0000000205097224 */ /* 0x084fe400078e02ff */
[----:B------:R-:W-:-:S04]  /*0d50*/  IMAD.WIDE.U32 R6, R4, R2, RZ ;  /* 0x0000000204067225 */ /* 0x000fc800078e00ff */
[----:B------:R-:W-:Y:S01]  /*0d60*/  IMAD R11, R3, R4, R9 ;  /* 0x00000004030b7224 */ /* 0x000fe200078e0209 */
[----:B------:R-:W-:-:S04]  /*0d70*/  IADD3.X R9, PT, PT, R0, UR7, RZ, P0, !PT ;  /* 0x0000000700097c10 */ /* 0x000fc800087fe4ff */
[----:B------:R-:W-:-:S05]  /*0d80*/  IADD3 R7, PT, PT, R7, R11, RZ ;  /* 0x0000000b07077210 */ /* 0x000fca0007ffe0ff */
[----:B------:R-:W-:Y:S01]  /*0d90*/  STG.E.64 desc[UR4][R8.64], R6 ;  /* 0x0000000608007986 */ /* 0x000fe2000c101b04 */
[----:B------:R-:W-:Y:S05]  /*0da0*/  EXIT ;  /* 0x000000000000794d */ /* 0x000fea0003800000 */
.L_x_4:
[----:B------:R-:W-:-:S00]  /*0db0*/  BRA `(.L_x_4) ;  /* 0xfffffffc00fc7947 */ /* 0x000fc0000383ffff */
[----:B------:R-:W-:-:S00]  /*0dc0*/  NOP ;  /* 0x0000000000007918 */ /* 0x000fc00000000000 */
        /* <DEDUP_REMOVED lines=11> */
.L_x_5:


//--------------------- .nv.shared.reserved.0     --------------------------
	.section	.nv.shared.reserved.0,"aw",@nobits
	.weak		__nv_reservedSMEM_offset_0_alias
	.size		__nv_reservedSMEM_offset_0_alias, 0, 64
	.other		__nv_reservedSMEM_offset_0_alias,@"STO_CUDA_RESERVED_SHARED STV_DEFAULT"
__nv_reservedSMEM_offset_0_alias:
	.zero		0
	.zero		64


//--------------------- .nv.constant0.hadamard_batch --------------------------
	.section	.nv.constant0.hadamard_batch,"a",@progbits
	.sectionflags	@""
	.align	4
.nv.constant0.hadamard_batch:
	.zero		936


//--------------------- SYMBOLS --------------------------

	.type		.nv.reservedSmem.offset0,@object
	.size		.nv.reservedSmem.offset0,0x4
